//
// Generated by NVIDIA NVVM Compiler
//
// Compiler Build ID: CL-36424714
// Cuda compilation tools, release 13.0, V13.0.88
// Based on NVVM 20.0.0
//

.version 9.0
.target sm_100
.address_size 64

	// .globl	_Z21merge_kernel_parallelPKiPiii

.visible .entry _Z21merge_kernel_parallelPKiPiii(
	.param .u64 .ptr .align 1 _Z21merge_kernel_parallelPKiPiii_param_0,
	.param .u64 .ptr .align 1 _Z21merge_kernel_parallelPKiPiii_param_1,
	.param .u32 _Z21merge_kernel_parallelPKiPiii_param_2,
	.param .u32 _Z21merge_kernel_parallelPKiPiii_param_3
)
{
	.reg .pred 	%p<14>;
	.reg .b32 	%r<64>;
	.reg .b64 	%rd<23>;

	ld.param.u64 	%rd5, [_Z21merge_kernel_parallelPKiPiii_param_0];
	ld.param.u64 	%rd6, [_Z21merge_kernel_parallelPKiPiii_param_1];
	ld.param.u32 	%r34, [_Z21merge_kernel_parallelPKiPiii_param_2];
	ld.param.u32 	%r35, [_Z21merge_kernel_parallelPKiPiii_param_3];
	mov.u32 	%r36, %ctaid.x;
	mul.lo.s32 	%r37, %r36, %r35;
	shl.b32 	%r1, %r37, 1;
	setp.ge.s32 	%p1, %r1, %r34;
	@%p1 bra 	$L__BB0_21;
	add.s32 	%r38, %r1, %r35;
	min.s32 	%r2, %r38, %r34;
	add.s32 	%r39, %r38, %r35;
	min.s32 	%r40, %r39, %r34;
	cvta.to.global.u64 	%rd1, %rd5;
	sub.s32 	%r3, %r2, %r1;
	sub.s32 	%r4, %r40, %r2;
	sub.s32 	%r5, %r40, %r1;
	mov.u32 	%r52, %tid.x;
	setp.ge.s32 	%p2, %r52, %r5;
	@%p2 bra 	$L__BB0_21;
	mul.wide.s32 	%rd7, %r1, 4;
	add.s64 	%rd2, %rd1, %rd7;
	mul.wide.s32 	%rd8, %r2, 4;
	add.s64 	%rd3, %rd1, %rd8;
	cvta.to.global.u64 	%rd4, %rd6;
	mov.u32 	%r7, %ntid.x;
$L__BB0_3:
	sub.s32 	%r41, %r52, %r4;
	max.s32 	%r61, %r41, 0;
	min.s32 	%r53, %r52, %r3;
	setp.ge.s32 	%p3, %r61, %r53;
	@%p3 bra 	$L__BB0_16;
$L__BB0_4:
	add.s32 	%r13, %r53, %r61;
	shr.u32 	%r60, %r13, 1;
	sub.s32 	%r15, %r52, %r60;
	setp.ge.s32 	%p4, %r60, %r3;
	mov.b32 	%r55, 2147483647;
	@%p4 bra 	$L__BB0_6;
	mul.wide.u32 	%rd9, %r60, 4;
	add.s64 	%rd10, %rd2, %rd9;
	ld.global.nc.u32 	%r55, [%rd10];
$L__BB0_6:
	setp.lt.u32 	%p5, %r13, 2;
	mov.b32 	%r56, -2147483648;
	@%p5 bra 	$L__BB0_8;
	add.s32 	%r44, %r60, -1;
	mul.wide.u32 	%rd11, %r44, 4;
	add.s64 	%rd12, %rd2, %rd11;
	ld.global.nc.u32 	%r56, [%rd12];
$L__BB0_8:
	setp.ge.s32 	%p6, %r15, %r4;
	mov.b32 	%r57, 2147483647;
	@%p6 bra 	$L__BB0_10;
	mul.wide.s32 	%rd13, %r15, 4;
	add.s64 	%rd14, %rd3, %rd13;
	ld.global.nc.u32 	%r57, [%rd14];
$L__BB0_10:
	setp.lt.s32 	%p7, %r15, 1;
	mov.b32 	%r58, -2147483648;
	@%p7 bra 	$L__BB0_12;
	add.s32 	%r47, %r15, -1;
	mul.wide.u32 	%rd15, %r47, 4;
	add.s64 	%rd16, %rd3, %rd15;
	ld.global.nc.u32 	%r58, [%rd16];
$L__BB0_12:
	setp.gt.s32 	%p8, %r56, %r57;
	@%p8 bra 	$L__BB0_15;
	setp.ge.s32 	%p9, %r55, %r58;
	mov.u32 	%r61, %r60;
	@%p9 bra 	$L__BB0_16;
	add.s32 	%r61, %r60, 1;
	mov.u32 	%r60, %r53;
$L__BB0_15:
	setp.lt.s32 	%p10, %r61, %r60;
	mov.u32 	%r53, %r60;
	@%p10 bra 	$L__BB0_4;
$L__BB0_16:
	sub.s32 	%r28, %r52, %r61;
	setp.ge.s32 	%p11, %r61, %r3;
	mov.b32 	%r62, 2147483647;
	@%p11 bra 	$L__BB0_18;
	mul.wide.u32 	%rd17, %r61, 4;
	add.s64 	%rd18, %rd2, %rd17;
	ld.global.nc.u32 	%r62, [%rd18];
$L__BB0_18:
	setp.ge.s32 	%p12, %r28, %r4;
	mov.b32 	%r63, 2147483647;
	@%p12 bra 	$L__BB0_20;
	mul.wide.s32 	%rd19, %r28, 4;
	add.s64 	%rd20, %rd3, %rd19;
	ld.global.nc.u32 	%r63, [%rd20];
$L__BB0_20:
	min.s32 	%r50, %r62, %r63;
	add.s32 	%r51, %r52, %r1;
	mul.wide.s32 	%rd21, %r51, 4;
	add.s64 	%rd22, %rd4, %rd21;
	st.global.u32 	[%rd22], %r50;
	add.s32 	%r52, %r52, %r7;
	setp.lt.s32 	%p13, %r52, %r5;
	@%p13 bra 	$L__BB0_3;
$L__BB0_21:
	ret;

}


// ===== COMPILED SASS (sm_100) =====

	.target	sm_100

	.elftype	@"ET_EXEC"


//--------------------- .note.nv.tkinfo           --------------------------
	.section	.note.nv.tkinfo,"",@"SHT_NOTE"
	.sectionflags	@"SHF_NOTE_NV_TKINFO"
	.tkinfo
        /*0018*/ 	.word	0x00000002
        /*0030*/ 	.string	""
        /*0030*/ 	.string	"ptxas"
        /*0030*/ 	.string	"Cuda compilation tools, release 13.0, V13.0.88"
        /*0030*/ 	.string	"Build cuda_13.0.r13.0/compiler.36424714_0"
        /*0030*/ 	.string	"-arch sm_100 -m 64 "



//--------------------- .note.nv.cuinfo           --------------------------
	.section	.note.nv.cuinfo,"",@"SHT_NOTE"
	.sectionflags	@"SHF_NOTE_NV_CUINFO"
        /*0018*/ 	.short	0x0002
        /*001a*/ 	.short	0x0064
        /*001c*/ 	.short	0x0082
	.zero		2


//--------------------- .nv.info                  --------------------------
	.section	.nv.info,"",@"SHT_CUDA_INFO"
	.align	4


	//----- nvinfo : EIATTR_REGCOUNT
	.align		4
        /*0000*/ 	.byte	0x04, 0x2f
        /*0002*/ 	.short	(.L_1 - .L_0)
	.align		4
.L_0:
        /*0004*/ 	.word	index@(_Z21merge_kernel_parallelPKiPiii)
        /*0008*/ 	.word	0x0000001b


	//----- nvinfo : EIATTR_FRAME_SIZE
	.align		4
.L_1:
        /*000c*/ 	.byte	0x04, 0x11
        /*000e*/ 	.short	(.L_3 - .L_2)
	.align		4
.L_2:
        /*0010*/ 	.word	index@(_Z21merge_kernel_parallelPKiPiii)
        /*0014*/ 	.word	0x00000000


	//----- nvinfo : EIATTR_MIN_STACK_SIZE
	.align		4
.L_3:
        /*0018*/ 	.byte	0x04, 0x12
        /*001a*/ 	.short	(.L_5 - .L_4)
	.align		4
.L_4:
        /*001c*/ 	.word	index@(_Z21merge_kernel_parallelPKiPiii)
        /*0020*/ 	.word	0x00000000
.L_5:


//--------------------- .nv.compat                --------------------------
	.section	.nv.compat,"",@"SHT_CUDA_COMPAT_INFO"
	.align	4
        /*0000*/ 	.byte	0x02, 0x09, 0x00, 0x00, 0x02, 0x02, 0x01, 0x00, 0x02, 0x05, 0x05, 0x00, 0x03, 0x07, 0x01, 0x01
        /*0010*/ 	.byte	0x02, 0x03, 0x00, 0x00, 0x02, 0x06, 0x01, 0x00, 0x04, 0x0b, 0x08, 0x00, 0x09, 0x00, 0x00, 0x00
        /*0020*/ 	.byte	0x00, 0x00, 0x00, 0x00


//--------------------- .nv.info._Z21merge_kernel_parallelPKiPiii --------------------------
	.section	.nv.info._Z21merge_kernel_parallelPKiPiii,"",@"SHT_CUDA_INFO"
	.sectionflags	@""
	.align	4


	//----- nvinfo : EIATTR_CUDA_API_VERSION
	.align		4
        /*0000*/ 	.byte	0x04, 0x37
        /*0002*/ 	.short	(.L_7 - .L_6)
.L_6:
        /*0004*/ 	.word	0x00000082


	//----- nvinfo : EIATTR_KPARAM_INFO
	.align		4
.L_7:
        /*0008*/ 	.byte	0x04, 0x17
        /*000a*/ 	.short	(.L_9 - .L_8)
.L_8:
        /*000c*/ 	.word	0x00000000
        /*0010*/ 	.short	0x0003
        /*0012*/ 	.short	0x0014
        /*0014*/ 	.byte	0x00, 0xf0, 0x11, 0x00


	//----- nvinfo : EIATTR_KPARAM_INFO
	.align		4
.L_9:
        /*0018*/ 	.byte	0x04, 0x17
        /*001a*/ 	.short	(.L_11 - .L_10)
.L_10:
        /*001c*/ 	.word	0x00000000
        /*0020*/ 	.short	0x0002
        /*0022*/ 	.short	0x0010
        /*0024*/ 	.byte	0x00, 0xf0, 0x11, 0x00


	//----- nvinfo : EIATTR_KPARAM_INFO
	.align		4
.L_11:
        /*0028*/ 	.byte	0x04, 0x17
        /*002a*/ 	.short	(.L_13 - .L_12)
.L_12:
        /*002c*/ 	.word	0x00000000
        /*0030*/ 	.short	0x0001
        /*0032*/ 	.short	0x0008
        /*0034*/ 	.byte	0x00, 0xf5, 0x21, 0x00


	//----- nvinfo : EIATTR_KPARAM_INFO
	.align		4
.L_13:
        /*0038*/ 	.byte	0x04, 0x17
        /*003a*/ 	.short	(.L_15 - .L_14)
.L_14:
        /*003c*/ 	.word	0x00000000
        /*0040*/ 	.short	0x0000
        /*0042*/ 	.short	0x0000
        /*0044*/ 	.byte	0x00, 0xf5, 0x21, 0x00


	//----- nvinfo : EIATTR_SPARSE_MMA_MASK
	.align		4
.L_15:
        /*0048*/ 	.byte	0x03, 0x50
        /*004a*/ 	.short	0x0000


	//----- nvinfo : EIATTR_MAXREG_COUNT
	.align		4
        /*004c*/ 	.byte	0x03, 0x1b
        /*004e*/ 	.short	0x00ff


	//----- nvinfo : EIATTR_MERCURY_ISA_VERSION
	.align		4
        /*0050*/ 	.byte	0x03, 0x5f
        /*0052*/ 	.short	0x0101


	//----- nvinfo : EIATTR_VRC_CTA_INIT_COUNT
	.align		4
        /*0054*/ 	.byte	0x02, 0x4a
	.zero		1
	.zero		1


	//----- nvinfo : EIATTR_EXIT_INSTR_OFFSETS
	.align		4
        /*0058*/ 	.byte	0x04, 0x1c
        /*005a*/ 	.short	(.L_17 - .L_16)


	//   ....[0]....
.L_16:
        /*005c*/ 	.word	0x00000060


	//   ....[1]....
        /*0060*/ 	.word	0x000000c0


	//   ....[2]....
        /*0064*/ 	.word	0x000004f0


	//----- nvinfo : EIATTR_CRS_STACK_SIZE
	.align		4
.L_17:
        /*0068*/ 	.byte	0x04, 0x1e
        /*006a*/ 	.short	(.L_19 - .L_18)
.L_18:
        /*006c*/ 	.word	0x00000000


	//----- nvinfo : EIATTR_CBANK_PARAM_SIZE
	.align		4
.L_19:
        /*0070*/ 	.byte	0x03, 0x19
        /*0072*/ 	.short	0x0018


	//----- nvinfo : EIATTR_PARAM_CBANK
	.align		4
        /*0074*/ 	.byte	0x04, 0x0a
        /*0076*/ 	.short	(.L_21 - .L_20)
	.align		4
.L_20:
        /*0078*/ 	.word	index@(.nv.constant0._Z21merge_kernel_parallelPKiPiii)
        /*007c*/ 	.short	0x0380
        /*007e*/ 	.short	0x0018


	//----- nvinfo : EIATTR_SW_WAR
	.align		4
.L_21:
        /*0080*/ 	.byte	0x04, 0x36
        /*0082*/ 	.short	(.L_23 - .L_22)
.L_22:
        /*0084*/ 	.word	0x00000008
.L_23:


//--------------------- .nv.callgraph             --------------------------
	.section	.nv.callgraph,"",@"SHT_CUDA_CALLGRAPH"
	.align	4
	.sectionentsize	8
	.align		4
        /*0000*/ 	.word	0x00000000
	.align		4
        /*0004*/ 	.word	0xffffffff
	.align		4
        /*0008*/ 	.word	0x00000000
	.align		4
        /*000c*/ 	.word	0xfffffffe
	.align		4
        /*0010*/ 	.word	0x00000000
	.align		4
        /*0014*/ 	.word	0xfffffffd
	.align		4
        /*0018*/ 	.word	0x00000000
	.align		4
        /*001c*/ 	.word	0xfffffffc


//--------------------- .text._Z21merge_kernel_parallelPKiPiii --------------------------
	.section	.text._Z21merge_kernel_parallelPKiPiii,"ax",@progbits
	.align	128
        .global         _Z21merge_kernel_parallelPKiPiii
        .type           _Z21merge_kernel_parallelPKiPiii,@function
        .size           _Z21merge_kernel_parallelPKiPiii,(.L_x_7 - _Z21merge_kernel_parallelPKiPiii)
        .other          _Z21merge_kernel_parallelPKiPiii,@"STO_CUDA_ENTRY STV_DEFAULT"
_Z21merge_kernel_parallelPKiPiii:
.text._Z21merge_kernel_parallelPKiPiii:
[----:B------:R-:W-:Y:S08]  /*0000*/  LDC R1, c[0x0][0x37c] ;  /* 0x0000df00ff017b82 */ /* 0x000ff00000000800 */
[----:B------:R-:W0:Y:S08]  /*0010*/  S2UR UR4, SR_CTAID.X ;  /* 0x00000000000479c3 */ /* 0x000e300000002500 */
[----:B------:R-:W0:Y:S02]  /*0020*/  LDC.64 R10, c[0x0][0x390] ;  /* 0x0000e400ff0a7b82 */ /* 0x000e240000000a00 */
[----:B0-----:R-:W-:-:S04]  /*0030*/  IMAD R0, R11, UR4, RZ ;  /* 0x000000040b007c24 */ /* 0x001fc8000f8e02ff */
[----:B------:R-:W-:-:S05]  /*0040*/  IMAD.SHL.U32 R0, R0, 0x2, RZ ;  /* 0x0000000200007824 */ /* 0x000fca00078e00ff */
[----:B------:R-:W-:-:S13]  /*0050*/  ISETP.GE.AND P0, PT, R0, R10, PT ;  /* 0x0000000a0000720c */ /* 0x000fda0003f06270 */
[----:B------:R-:W-:Y:S05]  /*0060*/  @P0 EXIT ;  /* 0x000000000000094d */ /* 0x000fea0003800000 */
[----:B------:R-:W0:Y:S01]  /*0070*/  S2R R9, SR_TID.X ;  /* 0x0000000000097919 */ /* 0x000e220000002100 */
[----:B------:R-:W-:-:S05]  /*0080*/  IMAD.IADD R5, R0, 0x1, R11 ;  /* 0x0000000100057824 */ /* 0x000fca00078e020b */
[----:B------:R-:W-:-:S04]  /*0090*/  VIADDMNMX R8, R5, R11, R10, PT ;  /* 0x0000000b05087246 */ /* 0x000fc8000380010a */
[----:B------:R-:W-:-:S04]  /*00a0*/  IADD3 R6, PT, PT, -R0, R8, RZ ;  /* 0x0000000800067210 */ /* 0x000fc80007ffe1ff */
[----:B0-----:R-:W-:-:S13]  /*00b0*/  ISETP.GE.AND P0, PT, R9, R6, PT ;  /* 0x000000060900720c */ /* 0x001fda0003f06270 */
[----:B------:R-:W-:Y:S05]  /*00c0*/  @P0 EXIT ;  /* 0x000000000000094d */ /* 0x000fea0003800000 */
[----:B------:R-:W0:Y:S01]  /*00d0*/  LDC.64 R2, c[0x0][0x380] ;  /* 0x0000e000ff027b82 */ /* 0x000e220000000a00 */
[----:B------:R-:W-:Y:S01]  /*00e0*/  VIMNMX R5, PT, PT, R5, R10, PT ;  /* 0x0000000a05057248 */ /* 0x000fe20003fe0100 */
[----:B------:R-:W1:Y:S04]  /*00f0*/  LDCU UR4, c[0x0][0x360] ;  /* 0x00006c00ff0477ac */ /* 0x000e680008000800 */
[----:B------:R-:W-:Y:S01]  /*0100*/  IMAD.IADD R8, R8, 0x1, -R5 ;  /* 0x0000000108087824 */ /* 0x000fe200078e0a05 */
[----:B------:R-:W2:Y:S01]  /*0110*/  LDCU.64 UR6, c[0x0][0x358] ;  /* 0x00006b00ff0677ac */ /* 0x000ea20008000a00 */
[C---:B------:R-:W-:Y:S02]  /*0120*/  IMAD.IADD R7, R5.reuse, 0x1, -R0 ;  /* 0x0000000105077824 */ /* 0x040fe400078e0a00 */
[----:B0-----:R-:W-:-:S04]  /*0130*/  IMAD.WIDE R4, R5, 0x4, R2 ;  /* 0x0000000405047825 */ /* 0x001fc800078e0202 */
[----:B-12---:R-:W-:-:S07]  /*0140*/  IMAD.WIDE R2, R0, 0x4, R2 ;  /* 0x0000000400027825 */ /* 0x006fce00078e0202 */
.L_x_5:
[----:B------:R-:W-:Y:S01]  /*0150*/  VIADDMNMX R14, R9, -R8, RZ, !PT ;  /* 0x80000008090e7246 */ /* 0x000fe200078001ff */
[----:B------:R-:W-:Y:S01]  /*0160*/  BSSY.RECONVERGENT B0, `(.L_x_0) ;  /* 0x0000027000007945 */ /* 0x000fe20003800200 */
[----:B------:R-:W-:-:S04]  /*0170*/  VIMNMX R11, PT, PT, R7, R9, PT ;  /* 0x00000009070b7248 */ /* 0x000fc80003fe0100 */
[----:B------:R-:W-:-:S13]  /*0180*/  ISETP.GE.AND P0, PT, R14, R11, PT ;  /* 0x0000000b0e00720c */ /* 0x000fda0003f06270 */
[----:B0----5:R-:W-:Y:S05]  /*0190*/  @P0 BRA `(.L_x_1) ;  /* 0x00000000008c0947 */ /* 0x021fea0003800000 */
[----:B------:R-:W-:-:S07]  /*01a0*/  MOV R15, R11 ;  /* 0x0000000b000f7202 */ /* 0x000fce0000000f00 */
.L_x_4:
[----:B------:R-:W-:Y:S02]  /*01b0*/  IMAD.IADD R10, R14, 0x1, R15 ;  /* 0x000000010e0a7824 */ /* 0x000fe400078e020f */
[----:B------:R-:W-:Y:S02]  /*01c0*/  IMAD.MOV.U32 R22, RZ, RZ, -0x80000000 ;  /* 0x80000000ff167424 */ /* 0x000fe400078e00ff */
[----:B------:R-:W-:Y:S01]  /*01d0*/  IMAD.MOV.U32 R23, RZ, RZ, 0x7fffffff ;  /* 0x7fffffffff177424 */ /* 0x000fe200078e00ff */
[----:B------:R-:W-:Y:S02]  /*01e0*/  SHF.R.U32.HI R20, RZ, 0x1, R10 ;  /* 0x00000001ff147819 */ /* 0x000fe4000001160a */
[----:B------:R-:W-:Y:S01]  /*01f0*/  ISETP.GE.U32.AND P1, PT, R10, 0x2, PT ;  /* 0x000000020a00780c */ /* 0x000fe20003f26070 */
[----:B-----5:R-:W-:Y:S01]  /*0200*/  IMAD.MOV.U32 R24, RZ, RZ, -0x80000000 ;  /* 0x80000000ff187424 */ /* 0x020fe200078e00ff */
[----:B------:R-:W-:Y:S01]  /*0210*/  ISETP.GE.AND P0, PT, R20, R7, PT ;  /* 0x000000071400720c */ /* 0x000fe20003f06270 */
[----:B------:R-:W-:-:S05]  /*0220*/  IMAD.IADD R13, R9, 0x1, -R20 ;  /* 0x00000001090d7824 */ /* 0x000fca00078e0a14 */
[C---:B------:R-:W-:Y:S02]  /*0230*/  ISETP.GE.AND P2, PT, R13.reuse, R8, PT ;  /* 0x000000080d00720c */ /* 0x040fe40003f46270 */
[----:B------:R-:W-:-:S03]  /*0240*/  ISETP.GE.AND P3, PT, R13, 0x1, PT ;  /* 0x000000010d00780c */ /* 0x000fc60003f66270 */
[----:B------:R-:W-:-:S05]  /*0250*/  @P1 IADD3 R17, PT, PT, R20, -0x1, RZ ;  /* 0xffffffff14111810 */ /* 0x000fca0007ffe0ff */
[----:B------:R-:W-:-:S04]  /*0260*/  @P1 IMAD.WIDE.U32 R16, R17, 0x4, R2 ;  /* 0x0000000411101825 */ /* 0x000fc800078e0002 */
[C---:B------:R-:W-:Y:S01]  /*0270*/  @!P2 IMAD.WIDE R18, R13.reuse, 0x4, R4 ;  /* 0x000000040d12a825 */ /* 0x040fe200078e0204 */
[----:B------:R-:W2:Y:S04]  /*0280*/  @P1 LDG.E.CONSTANT R22, desc[UR6][R16.64] ;  /* 0x0000000610161981 */ /* 0x000ea8000c1e9900 */
[----:B------:R-:W2:Y:S01]  /*0290*/  @!P2 LDG.E.CONSTANT R23, desc[UR6][R18.64] ;  /* 0x000000061217a981 */ /* 0x000ea2000c1e9900 */
[----:B------:R-:W-:Y:S01]  /*02a0*/  @P3 IADD3 R13, PT, PT, R13, -0x1, RZ ;  /* 0xffffffff0d0d3810 */ /* 0x000fe20007ffe0ff */
[----:B------:R-:W-:Y:S02]  /*02b0*/  IMAD.MOV.U32 R21, RZ, RZ, 0x7fffffff ;  /* 0x7fffffffff157424 */ /* 0x000fe400078e00ff */
[----:B------:R-:W-:-:S04]  /*02c0*/  @!P0 IMAD.WIDE.U32 R10, R20, 0x4, R2 ;  /* 0x00000004140a8825 */ /* 0x000fc800078e0002 */
[----:B------:R-:W-:Y:S01]  /*02d0*/  @P3 IMAD.WIDE.U32 R12, R13, 0x4, R4 ;  /* 0x000000040d0c3825 */ /* 0x000fe200078e0004 */
[----:B------:R0:W5:Y:S04]  /*02e0*/  @!P0 LDG.E.CONSTANT R21, desc[UR6][R10.64] ;  /* 0x000000060a158981 */ /* 0x000168000c1e9900 */
[----:B------:R0:W5:Y:S01]  /*02f0*/  @P3 LDG.E.CONSTANT R24, desc[UR6][R12.64] ;  /* 0x000000060c183981 */ /* 0x000162000c1e9900 */
[----:B------:R-:W-:Y:S01]  /*0300*/  BSSY.RELIABLE B1, `(.L_x_2) ;  /* 0x0000009000017945 */ /* 0x000fe20003800100 */
[----:B--2---:R-:W-:-:S13]  /*0310*/  ISETP.GT.AND P0, PT, R22, R23, PT ;  /* 0x000000171600720c */ /* 0x004fda0003f04270 */
[----:B0-----:R-:W-:Y:S05]  /*0320*/  @P0 BRA `(.L_x_3) ;  /* 0x0000000000180947 */ /* 0x001fea0003800000 */
[----:B-----5:R-:W-:Y:S02]  /*0330*/  ISETP.GE.AND P0, PT, R21, R24, PT ;  /* 0x000000181500720c */ /* 0x020fe40003f06270 */
[----:B------:R-:W-:-:S11]  /*0340*/  MOV R14, R20 ;  /* 0x00000014000e7202 */ /* 0x000fd60000000f00 */
[----:B------:R-:W-:Y:S05]  /*0350*/  @P0 BREAK.RELIABLE B1 ;  /* 0x0000000000010942 */ /* 0x000fea0003800100 */
[----:B------:R-:W-:Y:S05]  /*0360*/  @P0 BRA `(.L_x_1) ;  /* 0x0000000000180947 */ /* 0x000fea0003800000 */
[----:B------:R-:W-:Y:S02]  /*0370*/  VIADD R14, R20, 0x1 ;  /* 0x00000001140e7836 */ /* 0x000fe40000000000 */
[----:B------:R-:W-:-:S07]  /*0380*/  IMAD.MOV.U32 R20, RZ, RZ, R15 ;  /* 0x000000ffff147224 */ /* 0x000fce00078e000f */
.L_x_3:
[----:B------:R-:W-:Y:S05]  /*0390*/  BSYNC.RELIABLE B1 ;  /* 0x0000000000017941 */ /* 0x000fea0003800100 */
.L_x_2:
[-C--:B------:R-:W-:Y:S02]  /*03a0*/  ISETP.GE.AND P0, PT, R14, R20.reuse, PT ;  /* 0x000000140e00720c */ /* 0x080fe40003f06270 */
[----:B------:R-:W-:-:S11]  /*03b0*/  MOV R15, R20 ;  /* 0x00000014000f7202 */ /* 0x000fd60000000f00 */
[----:B------:R-:W-:Y:S05]  /*03c0*/  @!P0 BRA `(.L_x_4) ;  /* 0xfffffffc00788947 */ /* 0x000fea000383ffff */
.L_x_1:
[----:B------:R-:W-:Y:S05]  /*03d0*/  BSYNC.RECONVERGENT B0 ;  /* 0x0000000000007941 */ /* 0x000fea0003800200 */
.L_x_0:
[----:B------:R-:W-:Y:S01]  /*03e0*/  IMAD.IADD R11, R9, 0x1, -R14 ;  /* 0x00000001090b7824 */ /* 0x000fe200078e0a0e */
[----:B------:R-:W-:Y:S01]  /*03f0*/  ISETP.GE.AND P0, PT, R14, R7, PT ;  /* 0x000000070e00720c */ /* 0x000fe20003f06270 */
[----:B------:R-:W-:Y:S01]  /*0400*/  IMAD.MOV.U32 R16, RZ, RZ, 0x7fffffff ;  /* 0x7fffffffff107424 */ /* 0x000fe200078e00ff */
[----:B------:R-:W-:Y:S01]  /*0410*/  MOV R17, 0x7fffffff ;  /* 0x7fffffff00117802 */ /* 0x000fe20000000f00 */
[----:B------:R-:W0:Y:S01]  /*0420*/  LDC.64 R12, c[0x0][0x388] ;  /* 0x0000e200ff0c7b82 */ /* 0x000e220000000a00 */
[----:B------:R-:W-:-:S09]  /*0430*/  ISETP.GE.AND P1, PT, R11, R8, PT ;  /* 0x000000080b00720c */ /* 0x000fd20003f26270 */
[----:B------:R-:W-:-:S04]  /*0440*/  @!P0 IMAD.WIDE.U32 R14, R14, 0x4, R2 ;  /* 0x000000040e0e8825 */ /* 0x000fc800078e0002 */
[----:B------:R-:W-:Y:S01]  /*0450*/  @!P1 IMAD.WIDE R10, R11, 0x4, R4 ;  /* 0x000000040b0a9825 */ /* 0x000fe200078e0204 */
[----:B------:R-:W2:Y:S04]  /*0460*/  @!P0 LDG.E.CONSTANT R16, desc[UR6][R14.64] ;  /* 0x000000060e108981 */ /* 0x000ea8000c1e9900 */
[----:B------:R-:W2:Y:S01]  /*0470*/  @!P1 LDG.E.CONSTANT R17, desc[UR6][R10.64] ;  /* 0x000000060a119981 */ /* 0x000ea2000c1e9900 */
[----:B------:R-:W-:Y:S01]  /*0480*/  IMAD.IADD R19, R0, 0x1, R9 ;  /* 0x0000000100137824 */ /* 0x000fe200078e0209 */
[----:B------:R-:W-:-:S03]  /*0490*/  IADD3 R9, PT, PT, R9, UR4, RZ ;  /* 0x0000000409097c10 */ /* 0x000fc6000fffe0ff */
[----:B0-----:R-:W-:Y:S01]  /*04a0*/  IMAD.WIDE R12, R19, 0x4, R12 ;  /* 0x00000004130c7825 */ /* 0x001fe200078e020c */
[----:B------:R-:W-:Y:S02]  /*04b0*/  ISETP.GE.AND P0, PT, R9, R6, PT ;  /* 0x000000060900720c */ /* 0x000fe40003f06270 */
[----:B--2---:R-:W-:-:S05]  /*04c0*/  VIMNMX R17, PT, PT, R17, R16, PT ;  /* 0x0000001011117248 */ /* 0x004fca0003fe0100 */
[----:B------:R0:W-:Y:S06]  /*04d0*/  STG.E desc[UR6][R12.64], R17 ;  /* 0x000000110c007986 */ /* 0x0001ec000c101906 */
[----:B------:R-:W-:Y:S05]  /*04e0*/  @!P0 BRA `(.L_x_5) ;  /* 0xfffffffc00188947 */ /* 0x000fea000383ffff */
[----:B------:R-:W-:Y:S05]  /*04f0*/  EXIT ;  /* 0x000000000000794d */ /* 0x000fea0003800000 */
.L_x_6:
[----:B------:R-:W-:-:S00]  /*0500*/  BRA `(.L_x_6) ;  /* 0xfffffffc00fc7947 */ /* 0x000fc0000383ffff */
[----:B------:R-:W-:-:S00]  /*0510*/  NOP ;  /* 0x0000000000007918 */ /* 0x000fc00000000000 */
        /* <DEDUP_REMOVED lines=14> */
.L_x_7:


//--------------------- .nv.shared.reserved.0     --------------------------
	.section	.nv.shared.reserved.0,"aw",@nobits
	.weak		__nv_reservedSMEM_offset_0_alias
	.size		__nv_reservedSMEM_offset_0_alias, 0, 64
	.other		__nv_reservedSMEM_offset_0_alias,@"STO_CUDA_RESERVED_SHARED STV_DEFAULT"
__nv_reservedSMEM_offset_0_alias:
	.zero		0
	.zero		64


//--------------------- .nv.constant0._Z21merge_kernel_parallelPKiPiii --------------------------
	.section	.nv.constant0._Z21merge_kernel_parallelPKiPiii,"a",@progbits
	.sectionflags	@""
	.align	4
.nv.constant0._Z21merge_kernel_parallelPKiPiii:
	.zero		920


//--------------------- SYMBOLS --------------------------

	.type		.nv.reservedSmem.offset0,@object
	.size		.nv.reservedSmem.offset0,0x4
